//
// Generated by NVIDIA NVVM Compiler
//
// Compiler Build ID: CL-36424714
// Cuda compilation tools, release 13.0, V13.0.88
// Based on NVVM 20.0.0
//

.version 9.0
.target sm_100
.address_size 64

	// .globl	GPU_add

.visible .entry GPU_add(
	.param .u32 GPU_add_param_0,
	.param .u64 .ptr .align 1 GPU_add_param_1,
	.param .u64 .ptr .align 1 GPU_add_param_2
)
{
	.reg .pred 	%p<3>;
	.reg .b32 	%r<14>;
	.reg .b64 	%rd<8>;

	ld.param.u32 	%r6, [GPU_add_param_0];
	ld.param.u64 	%rd3, [GPU_add_param_1];
	ld.param.u64 	%rd4, [GPU_add_param_2];
	mov.u32 	%r7, %ctaid.x;
	mov.u32 	%r1, %ntid.x;
	mov.u32 	%r8, %tid.x;
	mad.lo.s32 	%r13, %r7, %r1, %r8;
	setp.ge.s32 	%p1, %r13, %r6;
	@%p1 bra 	$L__BB0_3;
	mov.u32 	%r9, %nctaid.x;
	mul.lo.s32 	%r3, %r1, %r9;
	cvta.to.global.u64 	%rd1, %rd4;
	cvta.to.global.u64 	%rd2, %rd3;
$L__BB0_2:
	mul.wide.s32 	%rd5, %r13, 4;
	add.s64 	%rd6, %rd1, %rd5;
	ld.global.u32 	%r10, [%rd6];
	add.s64 	%rd7, %rd2, %rd5;
	ld.global.u32 	%r11, [%rd7];
	add.s32 	%r12, %r11, %r10;
	st.global.u32 	[%rd7], %r12;
	add.s32 	%r13, %r13, %r3;
	setp.lt.s32 	%p2, %r13, %r6;
	@%p2 bra 	$L__BB0_2;
$L__BB0_3:
	ret;

}


// ===== COMPILED SASS (sm_100) =====

	.target	sm_100

	.elftype	@"ET_EXEC"


//--------------------- .note.nv.tkinfo           --------------------------
	.section	.note.nv.tkinfo,"",@"SHT_NOTE"
	.sectionflags	@"SHF_NOTE_NV_TKINFO"
	.tkinfo
        /*0018*/ 	.word	0x00000002
        /*0030*/ 	.string	""
        /*0030*/ 	.string	"ptxas"
        /*0030*/ 	.string	"Cuda compilation tools, release 13.0, V13.0.88"
        /*0030*/ 	.string	"Build cuda_13.0.r13.0/compiler.36424714_0"
        /*0030*/ 	.string	"-arch sm_100 -m 64 "



//--------------------- .note.nv.cuinfo           --------------------------
	.section	.note.nv.cuinfo,"",@"SHT_NOTE"
	.sectionflags	@"SHF_NOTE_NV_CUINFO"
        /*0018*/ 	.short	0x0002
        /*001a*/ 	.short	0x0064
        /*001c*/ 	.short	0x0082
	.zero		2


//--------------------- .nv.info                  --------------------------
	.section	.nv.info,"",@"SHT_CUDA_INFO"
	.align	4


	//----- nvinfo : EIATTR_REGCOUNT
	.align		4
        /*0000*/ 	.byte	0x04, 0x2f
        /*0002*/ 	.short	(.L_1 - .L_0)
	.align		4
.L_0:
        /*0004*/ 	.word	index@(GPU_add)
        /*0008*/ 	.word	0x00000010


	//----- nvinfo : EIATTR_FRAME_SIZE
	.align		4
.L_1:
        /*000c*/ 	.byte	0x04, 0x11
        /*000e*/ 	.short	(.L_3 - .L_2)
	.align		4
.L_2:
        /*0010*/ 	.word	index@(GPU_add)
        /*0014*/ 	.word	0x00000000


	//----- nvinfo : EIATTR_MIN_STACK_SIZE
	.align		4
.L_3:
        /*0018*/ 	.byte	0x04, 0x12
        /*001a*/ 	.short	(.L_5 - .L_4)
	.align		4
.L_4:
        /*001c*/ 	.word	index@(GPU_add)
        /*0020*/ 	.word	0x00000000
.L_5:


//--------------------- .nv.compat                --------------------------
	.section	.nv.compat,"",@"SHT_CUDA_COMPAT_INFO"
	.align	4
        /*0000*/ 	.byte	0x02, 0x09, 0x00, 0x00, 0x02, 0x02, 0x01, 0x00, 0x02, 0x05, 0x05, 0x00, 0x03, 0x07, 0x01, 0x01
        /*0010*/ 	.byte	0x02, 0x03, 0x00, 0x00, 0x02, 0x06, 0x01, 0x00, 0x04, 0x0b, 0x08, 0x00, 0x09, 0x00, 0x00, 0x00
        /*0020*/ 	.byte	0x00, 0x00, 0x00, 0x00


//--------------------- .nv.info.GPU_add          --------------------------
	.section	.nv.info.GPU_add,"",@"SHT_CUDA_INFO"
	.sectionflags	@""
	.align	4


	//----- nvinfo : EIATTR_CUDA_API_VERSION
	.align		4
        /*0000*/ 	.byte	0x04, 0x37
        /*0002*/ 	.short	(.L_7 - .L_6)
.L_6:
        /*0004*/ 	.word	0x00000082


	//----- nvinfo : EIATTR_KPARAM_INFO
	.align		4
.L_7:
        /*0008*/ 	.byte	0x04, 0x17
        /*000a*/ 	.short	(.L_9 - .L_8)
.L_8:
        /*000c*/ 	.word	0x00000000
        /*0010*/ 	.short	0x0002
        /*0012*/ 	.short	0x0010
        /*0014*/ 	.byte	0x00, 0xf5, 0x21, 0x00


	//----- nvinfo : EIATTR_KPARAM_INFO
	.align		4
.L_9:
        /*0018*/ 	.byte	0x04, 0x17
        /*001a*/ 	.short	(.L_11 - .L_10)
.L_10:
        /*001c*/ 	.word	0x00000000
        /*0020*/ 	.short	0x0001
        /*0022*/ 	.short	0x0008
        /*0024*/ 	.byte	0x00, 0xf5, 0x21, 0x00


	//----- nvinfo : EIATTR_KPARAM_INFO
	.align		4
.L_11:
        /*0028*/ 	.byte	0x04, 0x17
        /*002a*/ 	.short	(.L_13 - .L_12)
.L_12:
        /*002c*/ 	.word	0x00000000
        /*0030*/ 	.short	0x0000
        /*0032*/ 	.short	0x0000
        /*0034*/ 	.byte	0x00, 0xf0, 0x11, 0x00


	//----- nvinfo : EIATTR_SPARSE_MMA_MASK
	.align		4
.L_13:
        /*0038*/ 	.byte	0x03, 0x50
        /*003a*/ 	.short	0x0000


	//----- nvinfo : EIATTR_MAXREG_COUNT
	.align		4
        /*003c*/ 	.byte	0x03, 0x1b
        /*003e*/ 	.short	0x00ff


	//----- nvinfo : EIATTR_MERCURY_ISA_VERSION
	.align		4
        /*0040*/ 	.byte	0x03, 0x5f
        /*0042*/ 	.short	0x0101


	//----- nvinfo : EIATTR_VRC_CTA_INIT_COUNT
	.align		4
        /*0044*/ 	.byte	0x02, 0x4a
	.zero		1
	.zero		1


	//----- nvinfo : EIATTR_EXIT_INSTR_OFFSETS
	.align		4
        /*0048*/ 	.byte	0x04, 0x1c
        /*004a*/ 	.short	(.L_15 - .L_14)


	//   ....[0]....
.L_14:
        /*004c*/ 	.word	0x00000070


	//   ....[1]....
        /*0050*/ 	.word	0x00000160


	//----- nvinfo : EIATTR_CRS_STACK_SIZE
	.align		4
.L_15:
        /*0054*/ 	.byte	0x04, 0x1e
        /*0056*/ 	.short	(.L_17 - .L_16)
.L_16:
        /*0058*/ 	.word	0x00000000


	//----- nvinfo : EIATTR_CBANK_PARAM_SIZE
	.align		4
.L_17:
        /*005c*/ 	.byte	0x03, 0x19
        /*005e*/ 	.short	0x0018


	//----- nvinfo : EIATTR_PARAM_CBANK
	.align		4
        /*0060*/ 	.byte	0x04, 0x0a
        /*0062*/ 	.short	(.L_19 - .L_18)
	.align		4
.L_18:
        /*0064*/ 	.word	index@(.nv.constant0.GPU_add)
        /*0068*/ 	.short	0x0380
        /*006a*/ 	.short	0x0018


	//----- nvinfo : EIATTR_SW_WAR
	.align		4
.L_19:
        /*006c*/ 	.byte	0x04, 0x36
        /*006e*/ 	.short	(.L_21 - .L_20)
.L_20:
        /*0070*/ 	.word	0x00000008
.L_21:


//--------------------- .nv.callgraph             --------------------------
	.section	.nv.callgraph,"",@"SHT_CUDA_CALLGRAPH"
	.align	4
	.sectionentsize	8
	.align		4
        /*0000*/ 	.word	0x00000000
	.align		4
        /*0004*/ 	.word	0xffffffff
	.align		4
        /*0008*/ 	.word	0x00000000
	.align		4
        /*000c*/ 	.word	0xfffffffe
	.align		4
        /*0010*/ 	.word	0x00000000
	.align		4
        /*0014*/ 	.word	0xfffffffd
	.align		4
        /*0018*/ 	.word	0x00000000
	.align		4
        /*001c*/ 	.word	0xfffffffc


//--------------------- .text.GPU_add             --------------------------
	.section	.text.GPU_add,"ax",@progbits
	.align	128
        .global         GPU_add
        .type           GPU_add,@function
        .size           GPU_add,(.L_x_2 - GPU_add)
        .other          GPU_add,@"STO_CUDA_ENTRY STV_DEFAULT"
GPU_add:
.text.GPU_add:
[----:B------:R-:W-:Y:S01]  /*0000*/  LDC R1, c[0x0][0x37c] ;  /* 0x0000df00ff017b82 */ /* 0x000fe20000000800 */
[----:B------:R-:W0:Y:S07]  /*0010*/  S2R R0, SR_TID.X ;  /* 0x0000000000007919 */ /* 0x000e2e0000002100 */
[----:B------:R-:W0:Y:S01]  /*0020*/  S2UR UR4, SR_CTAID.X ;  /* 0x00000000000479c3 */ /* 0x000e220000002500 */
[----:B------:R-:W1:Y:S07]  /*0030*/  LDCU UR5, c[0x0][0x380] ;  /* 0x00007000ff0577ac */ /* 0x000e6e0008000800 */
[----:B------:R-:W0:Y:S02]  /*0040*/  LDC R11, c[0x0][0x360] ;  /* 0x0000d800ff0b7b82 */ /* 0x000e240000000800 */
[----:B0-----:R-:W-:-:S05]  /*0050*/  IMAD R0, R11, UR4, R0 ;  /* 0x000000040b007c24 */ /* 0x001fca000f8e0200 */
[----:B-1----:R-:W-:-:S13]  /*0060*/  ISETP.GE.AND P0, PT, R0, UR5, PT ;  /* 0x0000000500007c0c */ /* 0x002fda000bf06270 */
[----:B------:R-:W-:Y:S05]  /*0070*/  @P0 EXIT ;  /* 0x000000000000094d */ /* 0x000fea0003800000 */
[----:B------:R-:W0:Y:S01]  /*0080*/  LDC.64 R6, c[0x0][0x390] ;  /* 0x0000e400ff067b82 */ /* 0x000e220000000a00 */
[----:B------:R-:W1:Y:S01]  /*0090*/  LDCU UR4, c[0x0][0x370] ;  /* 0x00006e00ff0477ac */ /* 0x000e620008000800 */
[----:B------:R-:W2:Y:S06]  /*00a0*/  LDCU.64 UR6, c[0x0][0x358] ;  /* 0x00006b00ff0677ac */ /* 0x000eac0008000a00 */
[----:B------:R-:W3:Y:S01]  /*00b0*/  LDC.64 R8, c[0x0][0x388] ;  /* 0x0000e200ff087b82 */ /* 0x000ee20000000a00 */
[----:B-1----:R-:W-:-:S07]  /*00c0*/  IMAD R11, R11, UR4, RZ ;  /* 0x000000040b0b7c24 */ /* 0x002fce000f8e02ff */
.L_x_0:
[----:B0-----:R-:W-:-:S04]  /*00d0*/  IMAD.WIDE R2, R0, 0x4, R6 ;  /* 0x0000000400027825 */ /* 0x001fc800078e0206 */
[----:B-1-3--:R-:W-:Y:S02]  /*00e0*/  IMAD.WIDE R4, R0, 0x4, R8 ;  /* 0x0000000400047825 */ /* 0x00afe400078e0208 */
[----:B--2---:R-:W2:Y:S04]  /*00f0*/  LDG.E R2, desc[UR6][R2.64] ;  /* 0x0000000602027981 */ /* 0x004ea8000c1e1900 */
[----:B------:R-:W2:Y:S01]  /*0100*/  LDG.E R13, desc[UR6][R4.64] ;  /* 0x00000006040d7981 */ /* 0x000ea2000c1e1900 */
[----:B------:R-:W-:-:S04]  /*0110*/  IADD3 R0, PT, PT, R11, R0, RZ ;  /* 0x000000000b007210 */ /* 0x000fc80007ffe0ff */
[----:B------:R-:W-:Y:S02]  /*0120*/  ISETP.GE.AND P0, PT, R0, UR5, PT ;  /* 0x0000000500007c0c */ /* 0x000fe4000bf06270 */
[----:B--2---:R-:W-:-:S05]  /*0130*/  IADD3 R13, PT, PT, R2, R13, RZ ;  /* 0x0000000d020d7210 */ /* 0x004fca0007ffe0ff */
[----:B------:R1:W-:Y:S06]  /*0140*/  STG.E desc[UR6][R4.64], R13 ;  /* 0x0000000d04007986 */ /* 0x0003ec000c101906 */
[----:B------:R-:W-:Y:S05]  /*0150*/  @!P0 BRA `(.L_x_0) ;  /* 0xfffffffc00dc8947 */ /* 0x000fea000383ffff */
[----:B------:R-:W-:Y:S05]  /*0160*/  EXIT ;  /* 0x000000000000794d */ /* 0x000fea0003800000 */
.L_x_1:
[----:B------:R-:W-:-:S00]  /*0170*/  BRA `(.L_x_1) ;  /* 0xfffffffc00fc7947 */ /* 0x000fc0000383ffff */
[----:B------:R-:W-:-:S00]  /*0180*/  NOP ;  /* 0x0000000000007918 */ /* 0x000fc00000000000 */
[----:B------:R-:W-:-:S00]  /*0190*/  NOP ;  /* 0x0000000000007918 */ /* 0x000fc00000000000 */
[----:B------:R-:W-:-:S00]  /*01a0*/  NOP ;  /* 0x0000000000007918 */ /* 0x000fc00000000000 */
[----:B------:R-:W-:-:S00]  /*01b0*/  NOP ;  /* 0x0000000000007918 */ /* 0x000fc00000000000 */
[----:B------:R-:W-:-:S00]  /*01c0*/  NOP ;  /* 0x0000000000007918 */ /* 0x000fc00000000000 */
[----:B------:R-:W-:-:S00]  /*01d0*/  NOP ;  /* 0x0000000000007918 */ /* 0x000fc00000000000 */
[----:B------:R-:W-:-:S00]  /*01e0*/  NOP ;  /* 0x0000000000007918 */ /* 0x000fc00000000000 */
[----:B------:R-:W-:-:S00]  /*01f0*/  NOP ;  /* 0x0000000000007918 */ /* 0x000fc00000000000 */
.L_x_2:


//--------------------- .nv.shared.reserved.0     --------------------------
	.section	.nv.shared.reserved.0,"aw",@nobits
	.weak		__nv_reservedSMEM_offset_0_alias
	.size		__nv_reservedSMEM_offset_0_alias, 0, 64
	.other		__nv_reservedSMEM_offset_0_alias,@"STO_CUDA_RESERVED_SHARED STV_DEFAULT"
__nv_reservedSMEM_offset_0_alias:
	.zero		0
	.zero		64


//--------------------- .nv.constant0.GPU_add     --------------------------
	.section	.nv.constant0.GPU_add,"a",@progbits
	.sectionflags	@""
	.align	4
.nv.constant0.GPU_add:
	.zero		920


//--------------------- SYMBOLS --------------------------

	.type		.nv.reservedSmem.offset0,@object
	.size		.nv.reservedSmem.offset0,0x4
